	.headerflags	@"EF_CUDA_TEXMODE_UNIFIED EF_CUDA_64BIT_ADDRESS EF_CUDA_ACCELERATORS EF_CUDA_SM90 EF_CUDA_VIRTUAL_SM(EF_CUDA_SM90)"
	.elftype	@"ET_EXEC"


//--------------------- .nv.info                  --------------------------
	.section	.nv.info,"",@"SHT_CUDA_INFO"
	.align	4


	//----- nvinfo : EIATTR_REGCOUNT
	.align		4
        /*0000*/ 	.byte	0x04, 0x2f
        /*0002*/ 	.short	(.L_1 - .L_0)
	.align		4
.L_0:
        /*0004*/ 	.word	index@(triton_poi_fused__unsafe_index_0)
        /*0008*/ 	.word	0x0000000c


	//----- nvinfo : EIATTR_MIN_STACK_SIZE
	.align		4
.L_1:
        /*000c*/ 	.byte	0x04, 0x12
        /*000e*/ 	.short	(.L_3 - .L_2)
	.align		4
.L_2:
        /*0010*/ 	.word	index@(triton_poi_fused__unsafe_index_0)
        /*0014*/ 	.word	0x00000000


	//----- nvinfo : EIATTR_FRAME_SIZE
	.align		4
.L_3:
        /*0018*/ 	.byte	0x04, 0x11
        /*001a*/ 	.short	(.L_5 - .L_4)
	.align		4
.L_4:
        /*001c*/ 	.word	index@(triton_poi_fused__unsafe_index_0)
        /*0020*/ 	.word	0x00000000


	//----- nvinfo : EIATTR_MIN_STACK_SIZE
	.align		4
.L_5:
        /*0024*/ 	.byte	0x04, 0x12
        /*0026*/ 	.short	(.L_7 - .L_6)
	.align		4
.L_6:
        /*0028*/ 	.word	index@(triton_poi_fused__unsafe_index_0)
        /*002c*/ 	.word	0x00000000
.L_7:


//--------------------- .nv.info.triton_poi_fused__unsafe_index_0 --------------------------
	.section	.nv.info.triton_poi_fused__unsafe_index_0,"",@"SHT_CUDA_INFO"
	.sectionflags	@""
	.align	4


	//----- nvinfo : EIATTR_CUDA_API_VERSION
	.align		4
        /*0000*/ 	.byte	0x04, 0x37
        /*0002*/ 	.short	(.L_9 - .L_8)
.L_8:
        /*0004*/ 	.word	0x0000007c


	//----- nvinfo : EIATTR_KPARAM_INFO
	.align		4
.L_9:
        /*0008*/ 	.byte	0x04, 0x17
        /*000a*/ 	.short	(.L_11 - .L_10)
.L_10:
        /*000c*/ 	.word	0x00000000
        /*0010*/ 	.short	0x0002
        /*0012*/ 	.short	0x0010
        /*0014*/ 	.byte	0x00, 0xf0, 0x11, 0x00


	//----- nvinfo : EIATTR_KPARAM_INFO
	.align		4
.L_11:
        /*0018*/ 	.byte	0x04, 0x17
        /*001a*/ 	.short	(.L_13 - .L_12)
.L_12:
        /*001c*/ 	.word	0x00000000
        /*0020*/ 	.short	0x0001
        /*0022*/ 	.short	0x0008
        /*0024*/ 	.byte	0x00, 0xf4, 0x21, 0x00


	//----- nvinfo : EIATTR_KPARAM_INFO
	.align		4
.L_13:
        /*0028*/ 	.byte	0x04, 0x17
        /*002a*/ 	.short	(.L_15 - .L_14)
.L_14:
        /*002c*/ 	.word	0x00000000
        /*0030*/ 	.short	0x0000
        /*0032*/ 	.short	0x0000
        /*0034*/ 	.byte	0x00, 0xf4, 0x21, 0x00


	//----- nvinfo : EIATTR_SPARSE_MMA_MASK
	.align		4
.L_15:
        /*0038*/ 	.byte	0x03, 0x50
        /*003a*/ 	.short	0x0000


	//----- nvinfo : EIATTR_MAXREG_COUNT
	.align		4
        /*003c*/ 	.byte	0x03, 0x1b
        /*003e*/ 	.short	0x00ff


	//----- nvinfo : EIATTR_EXIT_INSTR_OFFSETS
	.align		4
        /*0040*/ 	.byte	0x04, 0x1c
        /*0042*/ 	.short	(.L_17 - .L_16)


	//   ....[0]....
.L_16:
        /*0044*/ 	.word	0x00000190


	//   ....[1]....
        /*0048*/ 	.word	0x000001b0


	//----- nvinfo : EIATTR_REQNTID
	.align		4
.L_17:
        /*004c*/ 	.byte	0x04, 0x10
        /*004e*/ 	.short	(.L_19 - .L_18)
.L_18:
        /*0050*/ 	.word	0x00000080
        /*0054*/ 	.word	0x00000001
        /*0058*/ 	.word	0x00000001


	//----- nvinfo : EIATTR_CRS_STACK_SIZE
	.align		4
.L_19:
        /*005c*/ 	.byte	0x04, 0x1e
        /*005e*/ 	.short	(.L_21 - .L_20)
.L_20:
        /*0060*/ 	.word	0x00000000


	//----- nvinfo : EIATTR_CBANK_PARAM_SIZE
	.align		4
.L_21:
        /*0064*/ 	.byte	0x03, 0x19
        /*0066*/ 	.short	0x0014


	//----- nvinfo : EIATTR_PARAM_CBANK
	.align		4
        /*0068*/ 	.byte	0x04, 0x0a
        /*006a*/ 	.short	(.L_23 - .L_22)
	.align		4
.L_22:
        /*006c*/ 	.word	index@(.nv.constant0.triton_poi_fused__unsafe_index_0)
        /*0070*/ 	.short	0x0210
        /*0072*/ 	.short	0x0014


	//----- nvinfo : EIATTR_SW_WAR
	.align		4
.L_23:
        /*0074*/ 	.byte	0x04, 0x36
        /*0076*/ 	.short	(.L_25 - .L_24)
.L_24:
        /*0078*/ 	.word	0x00000008
.L_25:


//--------------------- .nv.callgraph             --------------------------
	.section	.nv.callgraph,"",@"SHT_CUDA_CALLGRAPH"
	.align	4
	.sectionentsize	8
	.align		4
        /*0000*/ 	.word	0x00000000
	.align		4
        /*0004*/ 	.word	0xffffffff
	.align		4
        /*0008*/ 	.word	0x00000000
	.align		4
        /*000c*/ 	.word	0xfffffffe
	.align		4
        /*0010*/ 	.word	0x00000000
	.align		4
        /*0014*/ 	.word	0xfffffffd
	.align		4
        /*0018*/ 	.word	0x00000000
	.align		4
        /*001c*/ 	.word	0xfffffffc


//--------------------- .text.triton_poi_fused__unsafe_index_0 --------------------------
	.section	.text.triton_poi_fused__unsafe_index_0,"ax",@progbits
	.align	128
        .global         triton_poi_fused__unsafe_index_0
        .type           triton_poi_fused__unsafe_index_0,@function
        .size           triton_poi_fused__unsafe_index_0,(.L_x_3 - triton_poi_fused__unsafe_index_0)
        .other          triton_poi_fused__unsafe_index_0,@"STO_CUDA_ENTRY STV_DEFAULT"
triton_poi_fused__unsafe_index_0:
.text.triton_poi_fused__unsafe_index_0:
[----:B------:R-:W0:Y:S02]  /*0000*/  LDC R1, c[0x0][0x28] ;  /* 0x00000a00ff017b82 */ /* 0x000e240000000800 */
[----:B------:R-:W1:Y:S01]  /*0010*/  S2R R0, SR_TID.X ;  /* 0x0000000000007919 */ /* 0x000e620000002100 */
[----:B------:R-:W2:Y:S01]  /*0020*/  LDC.64 R4, c[0x0][0x218] ;  /* 0x00008600ff047b82 */ /* 0x000ea20000000a00 */
[----:B------:R-:W-:Y:S01]  /*0030*/  ULDC.64 UR4, c[0x0][0x208] ;  /* 0x0000820000047ab9 */ /* 0x000fe20000000a00 */
[----:B------:R-:W-:Y:S01]  /*0040*/  BSSY B0, `(.L_x_0) ;  /* 0x0000014000007945 */ /* 0x000fe20003800000 */
[----:B------:R-:W3:Y:S01]  /*0050*/  S2R R7, SR_CTAID.X ;  /* 0x0000000000077919 */ /* 0x000ee20000002500 */
[----:B-1----:R-:W-:-:S05]  /*0060*/  LOP3.LUT R0, R0, 0x7f, RZ, 0xc0, !PT ;  /* 0x0000007f00007812 */ /* 0x002fca00078ec0ff */
[----:B---3--:R-:W-:-:S04]  /*0070*/  IMAD R7, R7, 0x80, R0 ;  /* 0x0000008007077824 */ /* 0x008fc800078e0200 */
[C---:B--2---:R-:W-:Y:S01]  /*0080*/  IMAD.WIDE R4, R7.reuse, 0x4, R4 ;  /* 0x0000000407047825 */ /* 0x044fe200078e0204 */
[----:B------:R-:W-:Y:S02]  /*0090*/  SHF.R.S32.HI R0, RZ, 0x1f, R7 ;  /* 0x0000001fff007819 */ /* 0x000fe40000011407 */
[----:B------:R-:W-:Y:S02]  /*00a0*/  ISETP.GE.AND P0, PT, R7, 0x80, PT ;  /* 0x000000800700780c */ /* 0x000fe40003f06270 */
[----:B------:R-:W-:-:S04]  /*00b0*/  LEA.HI R0, R0, R7, RZ, 0x3 ;  /* 0x0000000700007211 */ /* 0x000fc800078f18ff */
[----:B------:R-:W-:Y:S02]  /*00c0*/  LOP3.LUT R2, R0, 0xfffffff8, RZ, 0xc0, !PT ;  /* 0xfffffff800027812 */ /* 0x000fe400078ec0ff */
[----:B------:R-:W-:-:S03]  /*00d0*/  SHF.R.S32.HI R0, RZ, 0x3, R0 ;  /* 0x00000003ff007819 */ /* 0x000fc60000011400 */
[----:B------:R-:W-:Y:S02]  /*00e0*/  IMAD.IADD R2, R7, 0x1, -R2 ;  /* 0x0000000107027824 */ /* 0x000fe400078e0a02 */
[----:B------:R-:W-:-:S03]  /*00f0*/  IMAD.MOV.U32 R7, RZ, RZ, RZ ;  /* 0x000000ffff077224 */ /* 0x000fc600078e00ff */
[----:B------:R-:W-:Y:S02]  /*0100*/  I2FP.F32.S32 R6, R2 ;  /* 0x0000000200067245 */ /* 0x000fe40000201400 */
[----:B------:R-:W1:Y:S03]  /*0110*/  LDC.64 R2, c[0x0][0x210] ;  /* 0x00008400ff027b82 */ /* 0x000e660000000a00 */
[----:B------:R-:W-:-:S04]  /*0120*/  FMUL R6, R6, 0.5 ;  /* 0x3f00000006067820 */ /* 0x000fc80000400000 */
[----:B------:R-:W2:Y:S02]  /*0130*/  F2I.TRUNC.NTZ R9, R6 ;  /* 0x0000000600097305 */ /* 0x000ea4000020f100 */
[----:B--2---:R-:W-:-:S04]  /*0140*/  IMAD R9, R0, 0x4, R9 ;  /* 0x0000000400097824 */ /* 0x004fc800078e0209 */
[----:B-1----:R-:W-:Y:S01]  /*0150*/  IMAD.WIDE R2, R9, 0x4, R2 ;  /* 0x0000000409027825 */ /* 0x002fe200078e0202 */
[----:B------:R-:W-:Y:S06]  /*0160*/  @P0 BRA `(.L_x_1) ;  /* 0x0000000000040947 */ /* 0x000fec0003800000 */
[----:B------:R1:W5:Y:S02]  /*0170*/  LDG.E.EL R7, desc[UR4][R2.64] ;  /* 0x0000000402077981 */ /* 0x000364000c2e1900 */
.L_x_1:
[----:B------:R-:W-:Y:S05]  /*0180*/  BSYNC B0 ;  /* 0x0000000000007941 */ /* 0x000fea0003800000 */
.L_x_0:
[----:B------:R-:W-:Y:S05]  /*0190*/  @P0 EXIT ;  /* 0x000000000000094d */ /* 0x000fea0003800000 */
[----:B-----5:R-:W-:Y:S01]  /*01a0*/  STG.E desc[UR4][R4.64], R7 ;  /* 0x0000000704007986 */ /* 0x020fe2000c101904 */
[----:B------:R-:W-:Y:S05]  /*01b0*/  EXIT ;  /* 0x000000000000794d */ /* 0x000fea0003800000 */
.L_x_2:
[----:B------:R-:W-:-:S00]  /*01c0*/  BRA `(.L_x_2) ;  /* 0xfffffffc00fc7947 */ /* 0x000fc0000383ffff */
[----:B------:R-:W-:-:S00]  /*01d0*/  NOP ;  /* 0x0000000000007918 */ /* 0x000fc00000000000 */
        /* <DEDUP_REMOVED lines=10> */
.L_x_3:


//--------------------- .nv.constant0.triton_poi_fused__unsafe_index_0 --------------------------
	.section	.nv.constant0.triton_poi_fused__unsafe_index_0,"a",@progbits
	.sectionflags	@""
	.align	4
.nv.constant0.triton_poi_fused__unsafe_index_0:
	.zero		548
